//
// Generated by NVIDIA NVVM Compiler
//
// Compiler Build ID: CL-36424714
// Cuda compilation tools, release 13.0, V13.0.88
// Based on NVVM 20.0.0
//

.version 9.0
.target sm_100
.address_size 64

	// .globl	_Z7upsweepPfS_i
// _ZZ7upsweepPfS_iE3tmp has been demoted
// _ZZ9cuda_scanPfS_iE3tmp has been demoted

.visible .entry _Z7upsweepPfS_i(
	.param .u64 .ptr .align 1 _Z7upsweepPfS_i_param_0,
	.param .u64 .ptr .align 1 _Z7upsweepPfS_i_param_1,
	.param .u32 _Z7upsweepPfS_i_param_2
)
{
	.reg .pred 	%p<21>;
	.reg .b32 	%r<19>;
	.reg .b32 	%f<62>;
	.reg .b64 	%rd<9>;
	// demoted variable
	.shared .align 4 .b8 _ZZ7upsweepPfS_iE3tmp[4096];
	ld.param.u64 	%rd2, [_Z7upsweepPfS_i_param_0];
	ld.param.u64 	%rd1, [_Z7upsweepPfS_i_param_1];
	cvta.to.global.u64 	%rd3, %rd2;
	mov.u32 	%r1, %tid.x;
	mul.wide.u32 	%rd4, %r1, 4;
	add.s64 	%rd5, %rd3, %rd4;
	ld.global.f32 	%f1, [%rd5];
	shl.b32 	%r14, %r1, 2;
	mov.u32 	%r15, _ZZ7upsweepPfS_iE3tmp;
	add.s32 	%r2, %r15, %r14;
	st.shared.f32 	[%r2], %f1;
	ld.global.f32 	%f2, [%rd5+2048];
	st.shared.f32 	[%r2+2048], %f2;
	shl.b32 	%r16, %r1, 1;
	or.b32  	%r3, %r16, 1;
	bar.sync 	0;
	setp.gt.u32 	%p1, %r1, 511;
	add.s32 	%r4, %r2, %r14;
	@%p1 bra 	$L__BB0_2;
	ld.shared.f32 	%f3, [%r4];
	ld.shared.f32 	%f4, [%r4+4];
	add.f32 	%f5, %f3, %f4;
	st.shared.f32 	[%r4+4], %f5;
$L__BB0_2:
	bar.sync 	0;
	setp.gt.u32 	%p2, %r1, 255;
	shl.b32 	%r5, %r3, 3;
	add.s32 	%r6, %r15, %r5;
	@%p2 bra 	$L__BB0_4;
	ld.shared.f32 	%f6, [%r6+-4];
	ld.shared.f32 	%f7, [%r6+4];
	add.f32 	%f8, %f6, %f7;
	st.shared.f32 	[%r6+4], %f8;
$L__BB0_4:
	bar.sync 	0;
	setp.gt.u32 	%p3, %r1, 127;
	add.s32 	%r7, %r6, %r5;
	@%p3 bra 	$L__BB0_6;
	ld.shared.f32 	%f9, [%r7+-4];
	ld.shared.f32 	%f10, [%r7+12];
	add.f32 	%f11, %f9, %f10;
	st.shared.f32 	[%r7+12], %f11;
$L__BB0_6:
	bar.sync 	0;
	setp.gt.u32 	%p4, %r1, 63;
	mad.lo.s32 	%r8, %r3, 24, %r6;
	@%p4 bra 	$L__BB0_8;
	ld.shared.f32 	%f12, [%r8+-4];
	ld.shared.f32 	%f13, [%r8+28];
	add.f32 	%f14, %f12, %f13;
	st.shared.f32 	[%r8+28], %f14;
$L__BB0_8:
	bar.sync 	0;
	setp.gt.u32 	%p5, %r1, 31;
	mad.lo.s32 	%r9, %r3, 56, %r6;
	@%p5 bra 	$L__BB0_10;
	ld.shared.f32 	%f15, [%r9+-4];
	ld.shared.f32 	%f16, [%r9+60];
	add.f32 	%f17, %f15, %f16;
	st.shared.f32 	[%r9+60], %f17;
$L__BB0_10:
	bar.sync 	0;
	setp.gt.u32 	%p6, %r1, 15;
	mad.lo.s32 	%r10, %r3, 120, %r6;
	@%p6 bra 	$L__BB0_12;
	ld.shared.f32 	%f18, [%r10+-4];
	ld.shared.f32 	%f19, [%r10+124];
	add.f32 	%f20, %f18, %f19;
	st.shared.f32 	[%r10+124], %f20;
$L__BB0_12:
	bar.sync 	0;
	setp.gt.u32 	%p7, %r1, 7;
	mad.lo.s32 	%r11, %r3, 248, %r6;
	@%p7 bra 	$L__BB0_14;
	ld.shared.f32 	%f21, [%r11+-4];
	ld.shared.f32 	%f22, [%r11+252];
	add.f32 	%f23, %f21, %f22;
	st.shared.f32 	[%r11+252], %f23;
$L__BB0_14:
	bar.sync 	0;
	setp.gt.u32 	%p8, %r1, 3;
	mad.lo.s32 	%r12, %r3, 504, %r6;
	@%p8 bra 	$L__BB0_16;
	ld.shared.f32 	%f24, [%r12+-4];
	ld.shared.f32 	%f25, [%r12+508];
	add.f32 	%f26, %f24, %f25;
	st.shared.f32 	[%r12+508], %f26;
$L__BB0_16:
	bar.sync 	0;
	setp.gt.u32 	%p9, %r1, 1;
	mad.lo.s32 	%r13, %r3, 1016, %r6;
	@%p9 bra 	$L__BB0_18;
	ld.shared.f32 	%f27, [%r13+-4];
	ld.shared.f32 	%f28, [%r13+1020];
	add.f32 	%f29, %f27, %f28;
	st.shared.f32 	[%r13+1020], %f29;
$L__BB0_18:
	bar.sync 	0;
	setp.ne.s32 	%p10, %r1, 0;
	@%p10 bra 	$L__BB0_20;
	mov.b32 	%r18, 0;
	st.shared.u32 	[_ZZ7upsweepPfS_iE3tmp+4092], %r18;
$L__BB0_20:
	setp.ne.s32 	%p11, %r1, 0;
	bar.sync 	0;
	@%p11 bra 	$L__BB0_22;
	ld.shared.f32 	%f30, [_ZZ7upsweepPfS_iE3tmp+2044];
	ld.shared.f32 	%f31, [_ZZ7upsweepPfS_iE3tmp+4092];
	st.shared.f32 	[_ZZ7upsweepPfS_iE3tmp+2044], %f31;
	add.f32 	%f32, %f30, %f31;
	st.shared.f32 	[_ZZ7upsweepPfS_iE3tmp+4092], %f32;
$L__BB0_22:
	setp.gt.u32 	%p12, %r1, 1;
	bar.sync 	0;
	@%p12 bra 	$L__BB0_24;
	ld.shared.f32 	%f33, [%r13+-4];
	ld.shared.f32 	%f34, [%r13+1020];
	st.shared.f32 	[%r13+-4], %f34;
	add.f32 	%f35, %f33, %f34;
	st.shared.f32 	[%r13+1020], %f35;
$L__BB0_24:
	setp.gt.u32 	%p13, %r1, 3;
	bar.sync 	0;
	@%p13 bra 	$L__BB0_26;
	ld.shared.f32 	%f36, [%r12+-4];
	ld.shared.f32 	%f37, [%r12+508];
	st.shared.f32 	[%r12+-4], %f37;
	add.f32 	%f38, %f36, %f37;
	st.shared.f32 	[%r12+508], %f38;
$L__BB0_26:
	setp.gt.u32 	%p14, %r1, 7;
	bar.sync 	0;
	@%p14 bra 	$L__BB0_28;
	ld.shared.f32 	%f39, [%r11+-4];
	ld.shared.f32 	%f40, [%r11+252];
	st.shared.f32 	[%r11+-4], %f40;
	add.f32 	%f41, %f39, %f40;
	st.shared.f32 	[%r11+252], %f41;
$L__BB0_28:
	setp.gt.u32 	%p15, %r1, 15;
	bar.sync 	0;
	@%p15 bra 	$L__BB0_30;
	ld.shared.f32 	%f42, [%r10+-4];
	ld.shared.f32 	%f43, [%r10+124];
	st.shared.f32 	[%r10+-4], %f43;
	add.f32 	%f44, %f42, %f43;
	st.shared.f32 	[%r10+124], %f44;
$L__BB0_30:
	setp.gt.u32 	%p16, %r1, 31;
	bar.sync 	0;
	@%p16 bra 	$L__BB0_32;
	ld.shared.f32 	%f45, [%r9+-4];
	ld.shared.f32 	%f46, [%r9+60];
	st.shared.f32 	[%r9+-4], %f46;
	add.f32 	%f47, %f45, %f46;
	st.shared.f32 	[%r9+60], %f47;
$L__BB0_32:
	setp.gt.u32 	%p17, %r1, 63;
	bar.sync 	0;
	@%p17 bra 	$L__BB0_34;
	ld.shared.f32 	%f48, [%r8+-4];
	ld.shared.f32 	%f49, [%r8+28];
	st.shared.f32 	[%r8+-4], %f49;
	add.f32 	%f50, %f48, %f49;
	st.shared.f32 	[%r8+28], %f50;
$L__BB0_34:
	setp.gt.u32 	%p18, %r1, 127;
	bar.sync 	0;
	@%p18 bra 	$L__BB0_36;
	ld.shared.f32 	%f51, [%r7+-4];
	ld.shared.f32 	%f52, [%r7+12];
	st.shared.f32 	[%r7+-4], %f52;
	add.f32 	%f53, %f51, %f52;
	st.shared.f32 	[%r7+12], %f53;
$L__BB0_36:
	setp.gt.u32 	%p19, %r1, 255;
	bar.sync 	0;
	@%p19 bra 	$L__BB0_38;
	ld.shared.f32 	%f54, [%r6+-4];
	ld.shared.f32 	%f55, [%r6+4];
	st.shared.f32 	[%r6+-4], %f55;
	add.f32 	%f56, %f54, %f55;
	st.shared.f32 	[%r6+4], %f56;
$L__BB0_38:
	setp.gt.u32 	%p20, %r1, 511;
	bar.sync 	0;
	@%p20 bra 	$L__BB0_40;
	ld.shared.f32 	%f57, [%r4];
	ld.shared.f32 	%f58, [%r4+4];
	st.shared.f32 	[%r4], %f58;
	add.f32 	%f59, %f57, %f58;
	st.shared.f32 	[%r4+4], %f59;
$L__BB0_40:
	cvta.to.global.u64 	%rd6, %rd1;
	bar.sync 	0;
	ld.shared.f32 	%f60, [%r2];
	add.s64 	%rd8, %rd6, %rd4;
	st.global.f32 	[%rd8], %f60;
	ld.shared.f32 	%f61, [%r2+2048];
	st.global.f32 	[%rd8+2048], %f61;
	ret;

}
	// .globl	_Z9cuda_scanPfS_i
.visible .entry _Z9cuda_scanPfS_i(
	.param .u64 .ptr .align 1 _Z9cuda_scanPfS_i_param_0,
	.param .u64 .ptr .align 1 _Z9cuda_scanPfS_i_param_1,
	.param .u32 _Z9cuda_scanPfS_i_param_2
)
{
	.reg .pred 	%p<11>;
	.reg .b32 	%r<8>;
	.reg .b32 	%f<35>;
	.reg .b64 	%rd<9>;
	// demoted variable
	.shared .align 4 .b8 _ZZ9cuda_scanPfS_iE3tmp[4096];
	ld.param.u64 	%rd2, [_Z9cuda_scanPfS_i_param_0];
	ld.param.u64 	%rd1, [_Z9cuda_scanPfS_i_param_1];
	cvta.to.global.u64 	%rd3, %rd2;
	mov.u32 	%r3, %ctaid.x;
	mov.u32 	%r4, %ntid.x;
	mov.u32 	%r5, %tid.x;
	mad.lo.s32 	%r1, %r3, %r4, %r5;
	mul.wide.s32 	%rd4, %r1, 4;
	add.s64 	%rd5, %rd3, %rd4;
	ld.global.f32 	%f4, [%rd5];
	shl.b32 	%r6, %r1, 2;
	mov.u32 	%r7, _ZZ9cuda_scanPfS_iE3tmp;
	add.s32 	%r2, %r7, %r6;
	st.shared.f32 	[%r2], %f4;
	bar.sync 	0;
	setp.lt.s32 	%p1, %r1, 1;
	@%p1 bra 	$L__BB1_2;
	bar.sync 	0;
	ld.shared.f32 	%f5, [%r2+-4];
	bar.sync 	0;
	ld.shared.f32 	%f6, [%r2];
	add.f32 	%f7, %f5, %f6;
	st.shared.f32 	[%r2], %f7;
$L__BB1_2:
	setp.lt.s32 	%p2, %r1, 2;
	@%p2 bra 	$L__BB1_4;
	bar.sync 	0;
	ld.shared.f32 	%f8, [%r2+-8];
	bar.sync 	0;
	ld.shared.f32 	%f9, [%r2];
	add.f32 	%f10, %f8, %f9;
	st.shared.f32 	[%r2], %f10;
$L__BB1_4:
	setp.lt.s32 	%p3, %r1, 4;
	@%p3 bra 	$L__BB1_6;
	bar.sync 	0;
	ld.shared.f32 	%f11, [%r2+-16];
	bar.sync 	0;
	ld.shared.f32 	%f12, [%r2];
	add.f32 	%f13, %f11, %f12;
	st.shared.f32 	[%r2], %f13;
$L__BB1_6:
	setp.lt.s32 	%p4, %r1, 8;
	@%p4 bra 	$L__BB1_8;
	bar.sync 	0;
	ld.shared.f32 	%f14, [%r2+-32];
	bar.sync 	0;
	ld.shared.f32 	%f15, [%r2];
	add.f32 	%f16, %f14, %f15;
	st.shared.f32 	[%r2], %f16;
$L__BB1_8:
	setp.lt.s32 	%p5, %r1, 16;
	@%p5 bra 	$L__BB1_10;
	bar.sync 	0;
	ld.shared.f32 	%f17, [%r2+-64];
	bar.sync 	0;
	ld.shared.f32 	%f18, [%r2];
	add.f32 	%f19, %f17, %f18;
	st.shared.f32 	[%r2], %f19;
$L__BB1_10:
	setp.lt.s32 	%p6, %r1, 32;
	@%p6 bra 	$L__BB1_12;
	bar.sync 	0;
	ld.shared.f32 	%f20, [%r2+-128];
	bar.sync 	0;
	ld.shared.f32 	%f21, [%r2];
	add.f32 	%f22, %f20, %f21;
	st.shared.f32 	[%r2], %f22;
$L__BB1_12:
	setp.lt.s32 	%p7, %r1, 64;
	@%p7 bra 	$L__BB1_14;
	bar.sync 	0;
	ld.shared.f32 	%f23, [%r2+-256];
	bar.sync 	0;
	ld.shared.f32 	%f24, [%r2];
	add.f32 	%f25, %f23, %f24;
	st.shared.f32 	[%r2], %f25;
$L__BB1_14:
	setp.lt.s32 	%p8, %r1, 128;
	@%p8 bra 	$L__BB1_16;
	bar.sync 	0;
	ld.shared.f32 	%f26, [%r2+-512];
	bar.sync 	0;
	ld.shared.f32 	%f27, [%r2];
	add.f32 	%f28, %f26, %f27;
	st.shared.f32 	[%r2], %f28;
$L__BB1_16:
	setp.lt.s32 	%p9, %r1, 256;
	@%p9 bra 	$L__BB1_18;
	bar.sync 	0;
	ld.shared.f32 	%f29, [%r2+-1024];
	bar.sync 	0;
	ld.shared.f32 	%f30, [%r2];
	add.f32 	%f31, %f29, %f30;
	st.shared.f32 	[%r2], %f31;
$L__BB1_18:
	setp.gt.s32 	%p10, %r1, 511;
	@%p10 bra 	$L__BB1_20;
	ld.shared.f32 	%f34, [%r2];
	bra.uni 	$L__BB1_21;
$L__BB1_20:
	bar.sync 	0;
	ld.shared.f32 	%f32, [%r2+-2048];
	bar.sync 	0;
	ld.shared.f32 	%f33, [%r2];
	add.f32 	%f34, %f32, %f33;
	st.shared.f32 	[%r2], %f34;
$L__BB1_21:
	cvta.to.global.u64 	%rd6, %rd1;
	add.s64 	%rd8, %rd6, %rd4;
	st.global.f32 	[%rd8], %f34;
	ret;

}


// ===== COMPILED SASS (sm_100) =====

	.target	sm_100

	.elftype	@"ET_EXEC"


//--------------------- .note.nv.tkinfo           --------------------------
	.section	.note.nv.tkinfo,"",@"SHT_NOTE"
	.sectionflags	@"SHF_NOTE_NV_TKINFO"
	.tkinfo
        /*0018*/ 	.word	0x00000002
        /*0030*/ 	.string	""
        /*0030*/ 	.string	"ptxas"
        /*0030*/ 	.string	"Cuda compilation tools, release 13.0, V13.0.88"
        /*0030*/ 	.string	"Build cuda_13.0.r13.0/compiler.36424714_0"
        /*0030*/ 	.string	"-arch sm_100 -m 64 "



//--------------------- .note.nv.cuinfo           --------------------------
	.section	.note.nv.cuinfo,"",@"SHT_NOTE"
	.sectionflags	@"SHF_NOTE_NV_CUINFO"
        /*0018*/ 	.short	0x0002
        /*001a*/ 	.short	0x0064
        /*001c*/ 	.short	0x0082
	.zero		2


//--------------------- .nv.info                  --------------------------
	.section	.nv.info,"",@"SHT_CUDA_INFO"
	.align	4


	//----- nvinfo : EIATTR_REGCOUNT
	.align		4
        /*0000*/ 	.byte	0x04, 0x2f
        /*0002*/ 	.short	(.L_1 - .L_0)
	.align		4
.L_0:
        /*0004*/ 	.word	index@(_Z7upsweepPfS_i)
        /*0008*/ 	.word	0x00000016


	//----- nvinfo : EIATTR_FRAME_SIZE
	.align		4
.L_1:
        /*000c*/ 	.byte	0x04, 0x11
        /*000e*/ 	.short	(.L_3 - .L_2)
	.align		4
.L_2:
        /*0010*/ 	.word	index@(_Z7upsweepPfS_i)
        /*0014*/ 	.word	0x00000000


	//----- nvinfo : EIATTR_REGCOUNT
	.align		4
.L_3:
        /*0018*/ 	.byte	0x04, 0x2f
        /*001a*/ 	.short	(.L_5 - .L_4)
	.align		4
.L_4:
        /*001c*/ 	.word	index@(_Z9cuda_scanPfS_i)
        /*0020*/ 	.word	0x0000000c


	//----- nvinfo : EIATTR_FRAME_SIZE
	.align		4
.L_5:
        /*0024*/ 	.byte	0x04, 0x11
        /*0026*/ 	.short	(.L_7 - .L_6)
	.align		4
.L_6:
        /*0028*/ 	.word	index@(_Z9cuda_scanPfS_i)
        /*002c*/ 	.word	0x00000000


	//----- nvinfo : EIATTR_MIN_STACK_SIZE
	.align		4
.L_7:
        /*0030*/ 	.byte	0x04, 0x12
        /*0032*/ 	.short	(.L_9 - .L_8)
	.align		4
.L_8:
        /*0034*/ 	.word	index@(_Z9cuda_scanPfS_i)
        /*0038*/ 	.word	0x00000000


	//----- nvinfo : EIATTR_MIN_STACK_SIZE
	.align		4
.L_9:
        /*003c*/ 	.byte	0x04, 0x12
        /*003e*/ 	.short	(.L_11 - .L_10)
	.align		4
.L_10:
        /*0040*/ 	.word	index@(_Z7upsweepPfS_i)
        /*0044*/ 	.word	0x00000000
.L_11:


//--------------------- .nv.compat                --------------------------
	.section	.nv.compat,"",@"SHT_CUDA_COMPAT_INFO"
	.align	4
        /*0000*/ 	.byte	0x02, 0x09, 0x00, 0x00, 0x02, 0x02, 0x01, 0x00, 0x02, 0x05, 0x05, 0x00, 0x03, 0x07, 0x01, 0x01
        /*0010*/ 	.byte	0x02, 0x03, 0x00, 0x00, 0x02, 0x06, 0x01, 0x00, 0x04, 0x0b, 0x08, 0x00, 0x09, 0x00, 0x00, 0x00
        /*0020*/ 	.byte	0x00, 0x00, 0x00, 0x00


//--------------------- .nv.info._Z9cuda_scanPfS_i --------------------------
	.section	.nv.info._Z9cuda_scanPfS_i,"",@"SHT_CUDA_INFO"
	.sectionflags	@""
	.align	4


	//----- nvinfo : EIATTR_CUDA_API_VERSION
	.align		4
        /*0000*/ 	.byte	0x04, 0x37
        /*0002*/ 	.short	(.L_13 - .L_12)
.L_12:
        /*0004*/ 	.word	0x00000082


	//----- nvinfo : EIATTR_KPARAM_INFO
	.align		4
.L_13:
        /*0008*/ 	.byte	0x04, 0x17
        /*000a*/ 	.short	(.L_15 - .L_14)
.L_14:
        /*000c*/ 	.word	0x00000000
        /*0010*/ 	.short	0x0002
        /*0012*/ 	.short	0x0010
        /*0014*/ 	.byte	0x00, 0xf0, 0x11, 0x00


	//----- nvinfo : EIATTR_KPARAM_INFO
	.align		4
.L_15:
        /*0018*/ 	.byte	0x04, 0x17
        /*001a*/ 	.short	(.L_17 - .L_16)
.L_16:
        /*001c*/ 	.word	0x00000000
        /*0020*/ 	.short	0x0001
        /*0022*/ 	.short	0x0008
        /*0024*/ 	.byte	0x00, 0xf5, 0x21, 0x00


	//----- nvinfo : EIATTR_KPARAM_INFO
	.align		4
.L_17:
        /*0028*/ 	.byte	0x04, 0x17
        /*002a*/ 	.short	(.L_19 - .L_18)
.L_18:
        /*002c*/ 	.word	0x00000000
        /*0030*/ 	.short	0x0000
        /*0032*/ 	.short	0x0000
        /*0034*/ 	.byte	0x00, 0xf5, 0x21, 0x00


	//----- nvinfo : EIATTR_SPARSE_MMA_MASK
	.align		4
.L_19:
        /*0038*/ 	.byte	0x03, 0x50
        /*003a*/ 	.short	0x0000


	//----- nvinfo : EIATTR_MAXREG_COUNT
	.align		4
        /*003c*/ 	.byte	0x03, 0x1b
        /*003e*/ 	.short	0x00ff


	//----- nvinfo : EIATTR_NUM_BARRIERS
	.align		4
        /*0040*/ 	.byte	0x02, 0x4c
        /*0042*/ 	.byte	0x01
	.zero		1


	//----- nvinfo : EIATTR_MERCURY_ISA_VERSION
	.align		4
        /*0044*/ 	.byte	0x03, 0x5f
        /*0046*/ 	.short	0x0101


	//----- nvinfo : EIATTR_VRC_CTA_INIT_COUNT
	.align		4
        /*0048*/ 	.byte	0x02, 0x4a
	.zero		1
	.zero		1


	//----- nvinfo : EIATTR_EXIT_INSTR_OFFSETS
	.align		4
        /*004c*/ 	.byte	0x04, 0x1c
        /*004e*/ 	.short	(.L_21 - .L_20)


	//   ....[0]....
.L_20:
        /*0050*/ 	.word	0x00000590


	//----- nvinfo : EIATTR_CBANK_PARAM_SIZE
	.align		4
.L_21:
        /*0054*/ 	.byte	0x03, 0x19
        /*0056*/ 	.short	0x0014


	//----- nvinfo : EIATTR_PARAM_CBANK
	.align		4
        /*0058*/ 	.byte	0x04, 0x0a
        /*005a*/ 	.short	(.L_23 - .L_22)
	.align		4
.L_22:
        /*005c*/ 	.word	index@(.nv.constant0._Z9cuda_scanPfS_i)
        /*0060*/ 	.short	0x0380
        /*0062*/ 	.short	0x0014


	//----- nvinfo : EIATTR_SW_WAR
	.align		4
.L_23:
        /*0064*/ 	.byte	0x04, 0x36
        /*0066*/ 	.short	(.L_25 - .L_24)
.L_24:
        /*0068*/ 	.word	0x00000008
.L_25:


//--------------------- .nv.info._Z7upsweepPfS_i  --------------------------
	.section	.nv.info._Z7upsweepPfS_i,"",@"SHT_CUDA_INFO"
	.sectionflags	@""
	.align	4


	//----- nvinfo : EIATTR_CUDA_API_VERSION
	.align		4
        /*0000*/ 	.byte	0x04, 0x37
        /*0002*/ 	.short	(.L_27 - .L_26)
.L_26:
        /*0004*/ 	.word	0x00000082


	//----- nvinfo : EIATTR_KPARAM_INFO
	.align		4
.L_27:
        /*0008*/ 	.byte	0x04, 0x17
        /*000a*/ 	.short	(.L_29 - .L_28)
.L_28:
        /*000c*/ 	.word	0x00000000
        /*0010*/ 	.short	0x0002
        /*0012*/ 	.short	0x0010
        /*0014*/ 	.byte	0x00, 0xf0, 0x11, 0x00


	//----- nvinfo : EIATTR_KPARAM_INFO
	.align		4
.L_29:
        /*0018*/ 	.byte	0x04, 0x17
        /*001a*/ 	.short	(.L_31 - .L_30)
.L_30:
        /*001c*/ 	.word	0x00000000
        /*0020*/ 	.short	0x0001
        /*0022*/ 	.short	0x0008
        /*0024*/ 	.byte	0x00, 0xf5, 0x21, 0x00


	//----- nvinfo : EIATTR_KPARAM_INFO
	.align		4
.L_31:
        /*0028*/ 	.byte	0x04, 0x17
        /*002a*/ 	.short	(.L_33 - .L_32)
.L_32:
        /*002c*/ 	.word	0x00000000
        /*0030*/ 	.short	0x0000
        /*0032*/ 	.short	0x0000
        /*0034*/ 	.byte	0x00, 0xf5, 0x21, 0x00


	//----- nvinfo : EIATTR_SPARSE_MMA_MASK
	.align		4
.L_33:
        /*0038*/ 	.byte	0x03, 0x50
        /*003a*/ 	.short	0x0000


	//----- nvinfo : EIATTR_MAXREG_COUNT
	.align		4
        /*003c*/ 	.byte	0x03, 0x1b
        /*003e*/ 	.short	0x00ff


	//----- nvinfo : EIATTR_NUM_BARRIERS
	.align		4
        /*0040*/ 	.byte	0x02, 0x4c
        /*0042*/ 	.byte	0x01
	.zero		1


	//----- nvinfo : EIATTR_MERCURY_ISA_VERSION
	.align		4
        /*0044*/ 	.byte	0x03, 0x5f
        /*0046*/ 	.short	0x0101


	//----- nvinfo : EIATTR_VRC_CTA_INIT_COUNT
	.align		4
        /*0048*/ 	.byte	0x02, 0x4a
	.zero		1
	.zero		1


	//----- nvinfo : EIATTR_EXIT_INSTR_OFFSETS
	.align		4
        /*004c*/ 	.byte	0x04, 0x1c
        /*004e*/ 	.short	(.L_35 - .L_34)


	//   ....[0]....
.L_34:
        /*0050*/ 	.word	0x00000970


	//----- nvinfo : EIATTR_CBANK_PARAM_SIZE
	.align		4
.L_35:
        /*0054*/ 	.byte	0x03, 0x19
        /*0056*/ 	.short	0x0014


	//----- nvinfo : EIATTR_PARAM_CBANK
	.align		4
        /*0058*/ 	.byte	0x04, 0x0a
        /*005a*/ 	.short	(.L_37 - .L_36)
	.align		4
.L_36:
        /*005c*/ 	.word	index@(.nv.constant0._Z7upsweepPfS_i)
        /*0060*/ 	.short	0x0380
        /*0062*/ 	.short	0x0014


	//----- nvinfo : EIATTR_SW_WAR
	.align		4
.L_37:
        /*0064*/ 	.byte	0x04, 0x36
        /*0066*/ 	.short	(.L_39 - .L_38)
.L_38:
        /*0068*/ 	.word	0x00000008
.L_39:


//--------------------- .nv.callgraph             --------------------------
	.section	.nv.callgraph,"",@"SHT_CUDA_CALLGRAPH"
	.align	4
	.sectionentsize	8
	.align		4
        /*0000*/ 	.word	0x00000000
	.align		4
        /*0004*/ 	.word	0xffffffff
	.align		4
        /*0008*/ 	.word	0x00000000
	.align		4
        /*000c*/ 	.word	0xfffffffe
	.align		4
        /*0010*/ 	.word	0x00000000
	.align		4
        /*0014*/ 	.word	0xfffffffd
	.align		4
        /*0018*/ 	.word	0x00000000
	.align		4
        /*001c*/ 	.word	0xfffffffc


//--------------------- .text._Z9cuda_scanPfS_i   --------------------------
	.section	.text._Z9cuda_scanPfS_i,"ax",@progbits
	.align	128
        .global         _Z9cuda_scanPfS_i
        .type           _Z9cuda_scanPfS_i,@function
        .size           _Z9cuda_scanPfS_i,(.L_x_2 - _Z9cuda_scanPfS_i)
        .other          _Z9cuda_scanPfS_i,@"STO_CUDA_ENTRY STV_DEFAULT"
_Z9cuda_scanPfS_i:
.text._Z9cuda_scanPfS_i:
[----:B------:R-:W-:Y:S01]  /*0000*/  LDC R1, c[0x0][0x37c] ;  /* 0x0000df00ff017b82 */ /* 0x000fe20000000800 */
[----:B------:R-:W0:Y:S07]  /*0010*/  S2R R3, SR_TID.X ;  /* 0x0000000000037919 */ /* 0x000e2e0000002100 */
[----:B------:R-:W0:Y:S01]  /*0020*/  S2UR UR4, SR_CTAID.X ;  /* 0x00000000000479c3 */ /* 0x000e220000002500 */
[----:B------:R-:W1:Y:S07]  /*0030*/  LDCU.64 UR6, c[0x0][0x358] ;  /* 0x00006b00ff0677ac */ /* 0x000e6e0008000a00 */
[----:B------:R-:W0:Y:S08]  /*0040*/  LDC R0, c[0x0][0x360] ;  /* 0x0000d800ff007b82 */ /* 0x000e300000000800 */
[----:B------:R-:W2:Y:S01]  /*0050*/  LDC.64 R4, c[0x0][0x380] ;  /* 0x0000e000ff047b82 */ /* 0x000ea20000000a00 */
[----:B0-----:R-:W-:-:S04]  /*0060*/  IMAD R0, R0, UR4, R3 ;  /* 0x0000000400007c24 */ /* 0x001fc8000f8e0203 */
[----:B--2---:R-:W-:-:S06]  /*0070*/  IMAD.WIDE R4, R0, 0x4, R4 ;  /* 0x0000000400047825 */ /* 0x004fcc00078e0204 */
[----:B-1----:R-:W2:Y:S01]  /*0080*/  LDG.E R5, desc[UR6][R4.64] ;  /* 0x0000000604057981 */ /* 0x002ea2000c1e1900 */
[----:B------:R-:W0:Y:S01]  /*0090*/  S2UR UR5, SR_CgaCtaId ;  /* 0x00000000000579c3 */ /* 0x000e220000008800 */
[----:B------:R-:W-:Y:S01]  /*00a0*/  UMOV UR4, 0x400 ;  /* 0x0000040000047882 */ /* 0x000fe20000000000 */
[C---:B------:R-:W-:Y:S02]  /*00b0*/  ISETP.GE.AND P0, PT, R0.reuse, 0x1, PT ;  /* 0x000000010000780c */ /* 0x040fe40003f06270 */
[----:B------:R-:W-:Y:S01]  /*00c0*/  ISETP.GE.AND P1, PT, R0, 0x2, PT ;  /* 0x000000020000780c */ /* 0x000fe20003f26270 */
[----:B0-----:R-:W-:-:S06]  /*00d0*/  ULEA UR4, UR5, UR4, 0x18 ;  /* 0x0000000405047291 */ /* 0x001fcc000f8ec0ff */
[----:B------:R-:W-:-:S05]  /*00e0*/  LEA R2, R0, UR4, 0x2 ;  /* 0x0000000400027c11 */ /* 0x000fca000f8e10ff */
[----:B--2---:R-:W-:Y:S01]  /*00f0*/  STS [R2], R5 ;  /* 0x0000000502007388 */ /* 0x004fe20000000800 */
[----:B------:R-:W-:Y:S08]  /*0100*/  BAR.SYNC.DEFER_BLOCKING 0x0 ;  /* 0x0000000000007b1d */ /* 0x000ff00000010000 */
[----:B------:R-:W-:Y:S06]  /*0110*/  @P0 BAR.SYNC.DEFER_BLOCKING 0x0 ;  /* 0x0000000000000b1d */ /* 0x000fec0000010000 */
[----:B------:R-:W-:Y:S02]  /*0120*/  @P0 LDS R3, [R2+-0x4] ;  /* 0xfffffc0002030984 */ /* 0x000fe40000000800 */
[----:B------:R-:W-:Y:S06]  /*0130*/  @P0 BAR.SYNC.DEFER_BLOCKING 0x0 ;  /* 0x0000000000000b1d */ /* 0x000fec0000010000 */
[----:B------:R-:W0:Y:S02]  /*0140*/  @P0 LDS R4, [R2] ;  /* 0x0000000002040984 */ /* 0x000e240000000800 */
[----:B0-----:R-:W-:-:S05]  /*0150*/  @P0 FADD R3, R3, R4 ;  /* 0x0000000403030221 */ /* 0x001fca0000000000 */
[----:B------:R-:W-:Y:S01]  /*0160*/  @P0 STS [R2], R3 ;  /* 0x0000000302000388 */ /* 0x000fe20000000800 */
[----:B------:R-:W-:Y:S01]  /*0170*/  @P1 BAR.SYNC.DEFER_BLOCKING 0x0 ;  /* 0x0000000000001b1d */ /* 0x000fe20000010000 */
[----:B------:R-:W-:-:S05]  /*0180*/  ISETP.GE.AND P0, PT, R0, 0x4, PT ;  /* 0x000000040000780c */ /* 0x000fca0003f06270 */
        /* <DEDUP_REMOVED lines=48> */
[----:B------:R-:W-:-:S05]  /*0490*/  ISETP.GT.AND P1, PT, R0, 0x1ff, PT ;  /* 0x000001ff0000780c */ /* 0x000fca0003f24270 */
[----:B------:R-:W-:Y:S02]  /*04a0*/  @P0 LDS R4, [R2+-0x400] ;  /* 0xfffc000002040984 */ /* 0x000fe40000000800 */
[----:B------:R-:W-:Y:S06]  /*04b0*/  @P0 BAR.SYNC.DEFER_BLOCKING 0x0 ;  /* 0x0000000000000b1d */ /* 0x000fec0000010000 */
[----:B------:R-:W0:Y:S02]  /*04c0*/  @P0 LDS R3, [R2] ;  /* 0x0000000002030984 */ /* 0x000e240000000800 */
[----:B0-----:R-:W-:-:S02]  /*04d0*/  @P0 FADD R3, R4, R3 ;  /* 0x0000000304030221 */ /* 0x001fc40000000000 */
[----:B------:R-:W0:Y:S03]  /*04e0*/  LDC.64 R4, c[0x0][0x388] ;  /* 0x0000e200ff047b82 */ /* 0x000e260000000a00 */
[----:B------:R-:W-:Y:S04]  /*04f0*/  @P0 STS [R2], R3 ;  /* 0x0000000302000388 */ /* 0x000fe80000000800 */
[----:B------:R-:W-:Y:S01]  /*0500*/  @!P1 LDS R7, [R2] ;  /* 0x0000000002079984 */ /* 0x000fe20000000800 */
[----:B------:R-:W-:Y:S01]  /*0510*/  @P1 BAR.SYNC.DEFER_BLOCKING 0x0 ;  /* 0x0000000000001b1d */ /* 0x000fe20000010000 */
[----:B0-----:R-:W-:-:S05]  /*0520*/  IMAD.WIDE R4, R0, 0x4, R4 ;  /* 0x0000000400047825 */ /* 0x001fca00078e0204 */
[----:B------:R-:W-:Y:S02]  /*0530*/  @P1 LDS R6, [R2+-0x800] ;  /* 0xfff8000002061984 */ /* 0x000fe40000000800 */
[----:B------:R-:W-:Y:S06]  /*0540*/  @P1 BAR.SYNC.DEFER_BLOCKING 0x0 ;  /* 0x0000000000001b1d */ /* 0x000fec0000010000 */
[----:B------:R-:W0:Y:S02]  /*0550*/  @P1 LDS R9, [R2] ;  /* 0x0000000002091984 */ /* 0x000e240000000800 */
[----:B0-----:R-:W-:-:S05]  /*0560*/  @P1 FADD R7, R6, R9 ;  /* 0x0000000906071221 */ /* 0x001fca0000000000 */
[----:B------:R-:W-:Y:S04]  /*0570*/  @P1 STS [R2], R7 ;  /* 0x0000000702001388 */ /* 0x000fe80000000800 */
[----:B------:R-:W-:Y:S01]  /*0580*/  STG.E desc[UR6][R4.64], R7 ;  /* 0x0000000704007986 */ /* 0x000fe2000c101906 */
[----:B------:R-:W-:Y:S05]  /*0590*/  EXIT ;  /* 0x000000000000794d */ /* 0x000fea0003800000 */
.L_x_0:
[----:B------:R-:W-:-:S00]  /*05a0*/  BRA `(.L_x_0) ;  /* 0xfffffffc00fc7947 */ /* 0x000fc0000383ffff */
[----:B------:R-:W-:-:S00]  /*05b0*/  NOP ;  /* 0x0000000000007918 */ /* 0x000fc00000000000 */
        /* <DEDUP_REMOVED lines=12> */
.L_x_2:


//--------------------- .text._Z7upsweepPfS_i     --------------------------
	.section	.text._Z7upsweepPfS_i,"ax",@progbits
	.align	128
        .global         _Z7upsweepPfS_i
        .type           _Z7upsweepPfS_i,@function
        .size           _Z7upsweepPfS_i,(.L_x_3 - _Z7upsweepPfS_i)
        .other          _Z7upsweepPfS_i,@"STO_CUDA_ENTRY STV_DEFAULT"
_Z7upsweepPfS_i:
.text._Z7upsweepPfS_i:
[----:B------:R-:W-:Y:S01]  /*0000*/  LDC R1, c[0x0][0x37c] ;  /* 0x0000df00ff017b82 */ /* 0x000fe20000000800 */
[----:B------:R-:W0:Y:S07]  /*0010*/  S2R R0, SR_TID.X ;  /* 0x0000000000007919 */ /* 0x000e2e0000002100 */
[----:B------:R-:W0:Y:S01]  /*0020*/  LDC.64 R4, c[0x0][0x380] ;  /* 0x0000e000ff047b82 */ /* 0x000e220000000a00 */
[----:B------:R-:W1:Y:S01]  /*0030*/  LDCU.64 UR6, c[0x0][0x358] ;  /* 0x00006b00ff0677ac */ /* 0x000e620008000a00 */
[----:B0-----:R-:W-:-:S05]  /*0040*/  IMAD.WIDE.U32 R4, R0, 0x4, R4 ;  /* 0x0000000400047825 */ /* 0x001fca00078e0004 */
[----:B-1----:R-:W2:Y:S04]  /*0050*/  LDG.E R6, desc[UR6][R4.64] ;  /* 0x0000000604067981 */ /* 0x002ea8000c1e1900 */
[----:B------:R0:W3:Y:S01]  /*0060*/  LDG.E R8, desc[UR6][R4.64+0x800] ;  /* 0x0008000604087981 */ /* 0x0000e2000c1e1900 */
[----:B------:R-:W1:Y:S01]  /*0070*/  S2UR UR5, SR_CgaCtaId ;  /* 0x00000000000579c3 */ /* 0x000e620000008800 */
[----:B------:R-:W-:Y:S01]  /*0080*/  UMOV UR4, 0x400 ;  /* 0x0000040000047882 */ /* 0x000fe20000000000 */
[C---:B------:R-:W-:Y:S02]  /*0090*/  ISETP.GT.U32.AND P0, PT, R0.reuse, 0x1ff, PT ;  /* 0x000001ff0000780c */ /* 0x040fe40003f04070 */
[C---:B------:R-:W-:Y:S02]  /*00a0*/  ISETP.GT.U32.AND P1, PT, R0.reuse, 0xff, PT ;  /* 0x000000ff0000780c */ /* 0x040fe40003f24070 */
[----:B------:R-:W-:-:S02]  /*00b0*/  ISETP.GT.U32.AND P2, PT, R0, 0x1f, PT ;  /* 0x0000001f0000780c */ /* 0x000fc40003f44070 */
[C---:B------:R-:W-:Y:S02]  /*00c0*/  ISETP.GT.U32.AND P3, PT, R0.reuse, 0xf, PT ;  /* 0x0000000f0000780c */ /* 0x040fe40003f64070 */
[C---:B0-----:R-:W-:Y:S02]  /*00d0*/  LEA R4, R0.reuse, 0x1, 0x1 ;  /* 0x0000000100047811 */ /* 0x041fe400078e08ff */
[C---:B------:R-:W-:Y:S02]  /*00e0*/  ISETP.GT.U32.AND P4, PT, R0.reuse, 0x7, PT ;  /* 0x000000070000780c */ /* 0x040fe40003f84070 */
[C---:B------:R-:W-:Y:S02]  /*00f0*/  ISETP.GT.U32.AND P5, PT, R0.reuse, 0x3, PT ;  /* 0x000000030000780c */ /* 0x040fe40003fa4070 */
[----:B------:R-:W-:Y:S01]  /*0100*/  ISETP.GT.U32.AND P6, PT, R0, 0x1, PT ;  /* 0x000000010000780c */ /* 0x000fe20003fc4070 */
[----:B-1----:R-:W-:-:S06]  /*0110*/  ULEA UR4, UR5, UR4, 0x18 ;  /* 0x0000000405047291 */ /* 0x002fcc000f8ec0ff */
[----:B------:R-:W-:Y:S02]  /*0120*/  LEA R3, R0, UR4, 0x2 ;  /* 0x0000000400037c11 */ /* 0x000fe4000f8e10ff */
[----:B------:R-:W-:Y:S02]  /*0130*/  LEA R5, R4, UR4, 0x3 ;  /* 0x0000000404057c11 */ /* 0x000fe4000f8e18ff */
[----:B------:R-:W-:Y:S01]  /*0140*/  LEA R2, R0, R3, 0x2 ;  /* 0x0000000300027211 */ /* 0x000fe200078e10ff */
[----:B--2---:R-:W-:Y:S04]  /*0150*/  STS [R3], R6 ;  /* 0x0000000603007388 */ /* 0x004fe80000000800 */
[----:B---3--:R-:W-:Y:S01]  /*0160*/  STS [R3+0x800], R8 ;  /* 0x0008000803007388 */ /* 0x008fe20000000800 */
[----:B------:R-:W-:Y:S06]  /*0170*/  BAR.SYNC.DEFER_BLOCKING 0x0 ;  /* 0x0000000000007b1d */ /* 0x000fec0000010000 */
[----:B------:R-:W-:Y:S04]  /*0180*/  @!P0 LDS R7, [R2] ;  /* 0x0000000002078984 */ /* 0x000fe80000000800 */
[----:B------:R-:W0:Y:S02]  /*0190*/  @!P0 LDS R10, [R2+0x4] ;  /* 0x00000400020a8984 */ /* 0x000e240000000800 */
[----:B0-----:R-:W-:-:S05]  /*01a0*/  @!P0 FADD R7, R7, R10 ;  /* 0x0000000a07078221 */ /* 0x001fca0000000000 */
[----:B------:R0:W-:Y:S01]  /*01b0*/  @!P0 STS [R2+0x4], R7 ;  /* 0x0000040702008388 */ /* 0x0001e20000000800 */
[----:B------:R-:W-:Y:S01]  /*01c0*/  BAR.SYNC.DEFER_BLOCKING 0x0 ;  /* 0x0000000000007b1d */ /* 0x000fe20000010000 */
[----:B------:R-:W-:-:S04]  /*01d0*/  ISETP.GT.U32.AND P0, PT, R0, 0x7f, PT ;  /* 0x0000007f0000780c */ /* 0x000fc80003f04070 */
[----:B------:R-:W-:Y:S01]  /*01e0*/  P2R R16, PR, RZ, 0x1 ;  /* 0x00000001ff107803 */ /* 0x000fe20000000000 */
[----:B0-----:R-:W-:Y:S01]  /*01f0*/  IMAD R7, R4, 0x18, R5 ;  /* 0x0000001804077824 */ /* 0x001fe200078e0205 */
[----:B------:R-:W-:Y:S04]  /*0200*/  @!P1 LDS R6, [R5+-0x4] ;  /* 0xfffffc0005069984 */ /* 0x000fe80000000800 */
[----:B------:R-:W0:Y:S02]  /*0210*/  @!P1 LDS R9, [R5+0x4] ;  /* 0x0000040005099984 */ /* 0x000e240000000800 */
[----:B0-----:R-:W-:Y:S01]  /*0220*/  @!P1 FADD R8, R6, R9 ;  /* 0x0000000906089221 */ /* 0x001fe20000000000 */
[----:B------:R-:W-:-:S04]  /*0230*/  LEA R6, R4, R5, 0x3 ;  /* 0x0000000504067211 */ /* 0x000fc800078e18ff */
[----:B------:R0:W-:Y:S01]  /*0240*/  @!P1 STS [R5+0x4], R8 ;  /* 0x0000040805009388 */ /* 0x0001e20000000800 */
[----:B------:R-:W-:Y:S01]  /*0250*/  BAR.SYNC.DEFER_BLOCKING 0x0 ;  /* 0x0000000000007b1d */ /* 0x000fe20000010000 */
[----:B------:R-:W-:Y:S01]  /*0260*/  ISETP.GT.U32.AND P1, PT, R0, 0x3f, PT ;  /* 0x0000003f0000780c */ /* 0x000fe20003f24070 */
[----:B0-----:R-:W-:-:S04]  /*0270*/  IMAD R8, R4, 0x38, R5 ;  /* 0x0000003804087824 */ /* 0x001fc800078e0205 */
[----:B------:R-:W-:Y:S04]  /*0280*/  @!P0 LDS R9, [R6+-0x4] ;  /* 0xfffffc0006098984 */ /* 0x000fe80000000800 */
[----:B------:R-:W0:Y:S02]  /*0290*/  @!P0 LDS R10, [R6+0xc] ;  /* 0x00000c00060a8984 */ /* 0x000e240000000800 */
[----:B0-----:R-:W-:-:S05]  /*02a0*/  @!P0 FADD R9, R9, R10 ;  /* 0x0000000a09098221 */ /* 0x001fca0000000000 */
[----:B------:R0:W-:Y:S01]  /*02b0*/  @!P0 STS [R6+0xc], R9 ;  /* 0x00000c0906008388 */ /* 0x0001e20000000800 */
[----:B------:R-:W-:Y:S01]  /*02c0*/  BAR.SYNC.DEFER_BLOCKING 0x0 ;  /* 0x0000000000007b1d */ /* 0x000fe20000010000 */
[----:B------:R-:W-:Y:S01]  /*02d0*/  ISETP.NE.AND P0, PT, R0, RZ, PT ;  /* 0x000000ff0000720c */ /* 0x000fe20003f05270 */
[----:B0-----:R-:W-:-:S04]  /*02e0*/  IMAD R9, R4, 0x78, R5 ;  /* 0x0000007804097824 */ /* 0x001fc800078e0205 */
[----:B------:R-:W-:Y:S04]  /*02f0*/  @!P1 LDS R10, [R7+-0x4] ;  /* 0xfffffc00070a9984 */ /* 0x000fe80000000800 */
[----:B------:R-:W0:Y:S02]  /*0300*/  @!P1 LDS R11, [R7+0x1c] ;  /* 0x00001c00070b9984 */ /* 0x000e240000000800 */
[----:B0-----:R-:W-:-:S05]  /*0310*/  @!P1 FADD R10, R10, R11 ;  /* 0x0000000b0a0a9221 */ /* 0x001fca0000000000 */
[----:B------:R0:W-:Y:S01]  /*0320*/  @!P1 STS [R7+0x1c], R10 ;  /* 0x00001c0a07009388 */ /* 0x0001e20000000800 */
[----:B------:R-:W-:Y:S01]  /*0330*/  BAR.SYNC.DEFER_BLOCKING 0x0 ;  /* 0x0000000000007b1d */ /* 0x000fe20000010000 */
[----:B0-----:R-:W-:-:S05]  /*0340*/  IMAD R10, R4, 0xf8, R5 ;  /* 0x000000f8040a7824 */ /* 0x001fca00078e0205 */
[----:B------:R-:W-:Y:S04]  /*0350*/  @!P2 LDS R11, [R8+-0x4] ;  /* 0xfffffc00080ba984 */ /* 0x000fe80000000800 */
[----:B------:R-:W0:Y:S02]  /*0360*/  @!P2 LDS R12, [R8+0x3c] ;  /* 0x00003c00080ca984 */ /* 0x000e240000000800 */
[----:B0-----:R-:W-:-:S05]  /*0370*/  @!P2 FADD R11, R11, R12 ;  /* 0x0000000c0b0ba221 */ /* 0x001fca0000000000 */
[----:B------:R0:W-:Y:S01]  /*0380*/  @!P2 STS [R8+0x3c], R11 ;  /* 0x00003c0b0800a388 */ /* 0x0001e20000000800 */
[----:B------:R-:W-:Y:S01]  /*0390*/  BAR.SYNC.DEFER_BLOCKING 0x0 ;  /* 0x0000000000007b1d */ /* 0x000fe20000010000 */
[C-C-:B0-----:R-:W-:Y:S02]  /*03a0*/  IMAD R11, R4.reuse, 0x1f8, R5.reuse ;  /* 0x000001f8040b7824 */ /* 0x141fe400078e0205 */
[----:B------:R-:W-:-:S03]  /*03b0*/  IMAD R4, R4, 0x3f8, R5 ;  /* 0x000003f804047824 */ /* 0x000fc600078e0205 */
[----:B------:R-:W-:Y:S04]  /*03c0*/  @!P3 LDS R12, [R9+-0x4] ;  /* 0xfffffc00090cb984 */ /* 0x000fe80000000800 */
[----:B------:R-:W0:Y:S02]  /*03d0*/  @!P3 LDS R13, [R9+0x7c] ;  /* 0x00007c00090db984 */ /* 0x000e240000000800 */
[----:B0-----:R-:W-:-:S05]  /*03e0*/  @!P3 FADD R12, R12, R13 ;  /* 0x0000000d0c0cb221 */ /* 0x001fca0000000000 */
[----:B------:R-:W-:Y:S01]  /*03f0*/  @!P3 STS [R9+0x7c], R12 ;  /* 0x00007c0c0900b388 */ /* 0x000fe20000000800 */
[----:B------:R-:W-:Y:S06]  /*0400*/  BAR.SYNC.DEFER_BLOCKING 0x0 ;  /* 0x0000000000007b1d */ /* 0x000fec0000010000 */
        /* <DEDUP_REMOVED lines=15> */
[----:B------:R-:W-:Y:S02]  /*0500*/  @!P0 STS [UR4+0xffc], RZ ;  /* 0x000ffcffff008988 */ /* 0x000fe40008000804 */
[----:B------:R-:W-:Y:S06]  /*0510*/  BAR.SYNC.DEFER_BLOCKING 0x0 ;  /* 0x0000000000007b1d */ /* 0x000fec0000010000 */
[----:B------:R-:W-:Y:S04]  /*0520*/  @!P0 LDS R12, [UR4+0x7fc] ;  /* 0x0007fc04ff0c8984 */ /* 0x000fe80008000800 */
[----:B------:R-:W0:Y:S02]  /*0530*/  @!P0 LDS R15, [UR4+0xffc] ;  /* 0x000ffc04ff0f8984 */ /* 0x000e240008000800 */
[----:B0-----:R-:W-:-:S02]  /*0540*/  @!P0 FADD R12, R12, R15 ;  /* 0x0000000f0c0c8221 */ /* 0x001fc40000000000 */
[----:B------:R-:W-:Y:S04]  /*0550*/  @!P0 STS [UR4+0x7fc], R15 ;  /* 0x0007fc0fff008988 */ /* 0x000fe80008000804 */
[----:B------:R-:W-:Y:S01]  /*0560*/  @!P0 STS [UR4+0xffc], R12 ;  /* 0x000ffc0cff008988 */ /* 0x000fe20008000804 */
[----:B------:R-:W-:Y:S01]  /*0570*/  BAR.SYNC.DEFER_BLOCKING 0x0 ;  /* 0x0000000000007b1d */ /* 0x000fe20000010000 */
[----:B------:R-:W-:-:S05]  /*0580*/  ISETP.NE.AND P0, PT, R16, RZ, PT ;  /* 0x000000ff1000720c */ /* 0x000fca0003f05270 */
[----:B------:R-:W-:Y:S04]  /*0590*/  @!P6 LDS R13, [R4+-0x4] ;  /* 0xfffffc00040de984 */ /* 0x000fe80000000800 */
[----:B------:R-:W0:Y:S02]  /*05a0*/  @!P6 LDS R14, [R4+0x3fc] ;  /* 0x0003fc00040ee984 */ /* 0x000e240000000800 */
[----:B0-----:R-:W-:Y:S02]  /*05b0*/  @!P6 FADD R13, R13, R14 ;  /* 0x0000000e0d0de221 */ /* 0x001fe40000000000 */
[----:B------:R-:W-:Y:S04]  /*05c0*/  @!P6 STS [R4+-0x4], R14 ;  /* 0xfffffc0e0400e388 */ /* 0x000fe80000000800 */
[----:B------:R-:W-:Y:S01]  /*05d0*/  @!P6 STS [R4+0x3fc], R13 ;  /* 0x0003fc0d0400e388 */ /* 0x000fe20000000800 */
[----:B------:R-:W-:Y:S01]  /*05e0*/  BAR.SYNC.DEFER_BLOCKING 0x0 ;  /* 0x0000000000007b1d */ /* 0x000fe20000010000 */
[----:B------:R-:W-:-:S05]  /*05f0*/  ISETP.GT.U32.AND P6, PT, R0, 0x1ff, PT ;  /* 0x000001ff0000780c */ /* 0x000fca0003fc4070 */
        /* <DEDUP_REMOVED lines=12> */
[----:B------:R-:W-:Y:S06]  /*06c0*/  BAR.SYNC.DEFER_BLOCKING 0x0 ;  /* 0x0000000000007b1d */ /* 0x000fec0000010000 */
[----:B------:R-:W-:Y:S04]  /*06d0*/  @!P3 LDS R4, [R9+-0x4] ;  /* 0xfffffc000904b984 */ /* 0x000fe80000000800 */
[----:B------:R-:W0:Y:S02]  /*06e0*/  @!P3 LDS R12, [R9+0x7c] ;  /* 0x00007c00090cb984 */ /* 0x000e240000000800 */
[----:B0-----:R-:W-:-:S02]  /*06f0*/  @!P3 FADD R4, R4, R12 ;  /* 0x0000000c0404b221 */ /* 0x001fc40000000000 */
        /* <DEDUP_REMOVED lines=27> */
[----:B------:R-:W-:Y:S04]  /*08b0*/  @!P6 LDS R7, [R2] ;  /* 0x000000000207e984 */ /* 0x000fe80000000800 */
[----:B------:R-:W0:Y:S02]  /*08c0*/  @!P6 LDS R10, [R2+0x4] ;  /* 0x00000400020ae984 */ /* 0x000e240000000800 */
[----:B0-----:R-:W-:-:S02]  /*08d0*/  @!P6 FADD R9, R7, R10 ;  /* 0x0000000a0709e221 */ /* 0x001fc40000000000 */
[----:B------:R-:W-:Y:S01]  /*08e0*/  @!P6 STS [R2], R10 ;  /* 0x0000000a0200e388 */ /* 0x000fe20000000800 */
[----:B------:R-:W0:Y:S03]  /*08f0*/  LDC.64 R6, c[0x0][0x388] ;  /* 0x0000e200ff067b82 */ /* 0x000e260000000a00 */
[----:B------:R-:W-:Y:S05]  /*0900*/  @!P6 STS [R2+0x4], R9 ;  /* 0x000004090200e388 */ /* 0x000fea0000000800 */
[----:B------:R-:W-:Y:S01]  /*0910*/  BAR.SYNC.DEFER_BLOCKING 0x0 ;  /* 0x0000000000007b1d */ /* 0x000fe20000010000 */
[----:B0-----:R-:W-:-:S05]  /*0920*/  IMAD.WIDE.U32 R4, R0, 0x4, R6 ;  /* 0x0000000400047825 */ /* 0x001fca00078e0006 */
[----:B------:R-:W0:Y:S04]  /*0930*/  LDS R11, [R3] ;  /* 0x00000000030b7984 */ /* 0x000e280000000800 */
[----:B------:R-:W1:Y:S04]  /*0940*/  LDS R13, [R3+0x800] ;  /* 0x00080000030d7984 */ /* 0x000e680000000800 */
[----:B0-----:R-:W-:Y:S04]  /*0950*/  STG.E desc[UR6][R4.64], R11 ;  /* 0x0000000b04007986 */ /* 0x001fe8000c101906 */
[----:B-1----:R-:W-:Y:S01]  /*0960*/  STG.E desc[UR6][R4.64+0x800], R13 ;  /* 0x0008000d04007986 */ /* 0x002fe2000c101906 */
[----:B------:R-:W-:Y:S05]  /*0970*/  EXIT ;  /* 0x000000000000794d */ /* 0x000fea0003800000 */
.L_x_1:
        /* <DEDUP_REMOVED lines=16> */
.L_x_3:


//--------------------- .nv.shared._Z9cuda_scanPfS_i --------------------------
	.section	.nv.shared._Z9cuda_scanPfS_i,"aw",@nobits
	.sectionflags	@""
	.align	4
.nv.shared._Z9cuda_scanPfS_i:
	.zero		5120


//--------------------- .nv.shared.reserved.0     --------------------------
	.section	.nv.shared.reserved.0,"aw",@nobits
	.weak		__nv_reservedSMEM_offset_0_alias
	.size		__nv_reservedSMEM_offset_0_alias, 0, 64
	.other		__nv_reservedSMEM_offset_0_alias,@"STO_CUDA_RESERVED_SHARED STV_DEFAULT"
__nv_reservedSMEM_offset_0_alias:
	.zero		0
	.zero		64


//--------------------- .nv.shared._Z7upsweepPfS_i --------------------------
	.section	.nv.shared._Z7upsweepPfS_i,"aw",@nobits
	.sectionflags	@""
	.align	4
.nv.shared._Z7upsweepPfS_i:
	.zero		5120


//--------------------- .nv.constant0._Z9cuda_scanPfS_i --------------------------
	.section	.nv.constant0._Z9cuda_scanPfS_i,"a",@progbits
	.sectionflags	@""
	.align	4
.nv.constant0._Z9cuda_scanPfS_i:
	.zero		916


//--------------------- .nv.constant0._Z7upsweepPfS_i --------------------------
	.section	.nv.constant0._Z7upsweepPfS_i,"a",@progbits
	.sectionflags	@""
	.align	4
.nv.constant0._Z7upsweepPfS_i:
	.zero		916


//--------------------- SYMBOLS --------------------------

	.type		.nv.reservedSmem.offset0,@object
	.size		.nv.reservedSmem.offset0,0x4
	.type		.nv.reservedSmem.cap,@object
	.size		.nv.reservedSmem.cap,0x4
